	.headerflags	@"EF_CUDA_TEXMODE_UNIFIED EF_CUDA_64BIT_ADDRESS EF_CUDA_ACCELERATORS EF_CUDA_SM90 EF_CUDA_VIRTUAL_SM(EF_CUDA_SM90)"
	.elftype	@"ET_EXEC"


//--------------------- .nv.info                  --------------------------
	.section	.nv.info,"",@"SHT_CUDA_INFO"
	.align	4


	//----- nvinfo : EIATTR_REGCOUNT
	.align		4
        /*0000*/ 	.byte	0x04, 0x2f
        /*0002*/ 	.short	(.L_1 - .L_0)
	.align		4
.L_0:
        /*0004*/ 	.word	index@(triton_poi_fused_convolution_leaky_relu_5)
        /*0008*/ 	.word	0x0000000c


	//----- nvinfo : EIATTR_MIN_STACK_SIZE
	.align		4
.L_1:
        /*000c*/ 	.byte	0x04, 0x12
        /*000e*/ 	.short	(.L_3 - .L_2)
	.align		4
.L_2:
        /*0010*/ 	.word	index@(triton_poi_fused_convolution_leaky_relu_5)
        /*0014*/ 	.word	0x00000000


	//----- nvinfo : EIATTR_FRAME_SIZE
	.align		4
.L_3:
        /*0018*/ 	.byte	0x04, 0x11
        /*001a*/ 	.short	(.L_5 - .L_4)
	.align		4
.L_4:
        /*001c*/ 	.word	index@(triton_poi_fused_convolution_leaky_relu_5)
        /*0020*/ 	.word	0x00000000


	//----- nvinfo : EIATTR_MIN_STACK_SIZE
	.align		4
.L_5:
        /*0024*/ 	.byte	0x04, 0x12
        /*0026*/ 	.short	(.L_7 - .L_6)
	.align		4
.L_6:
        /*0028*/ 	.word	index@(triton_poi_fused_convolution_leaky_relu_5)
        /*002c*/ 	.word	0x00000000
.L_7:


//--------------------- .nv.info.triton_poi_fused_convolution_leaky_relu_5 --------------------------
	.section	.nv.info.triton_poi_fused_convolution_leaky_relu_5,"",@"SHT_CUDA_INFO"
	.sectionflags	@""
	.align	4


	//----- nvinfo : EIATTR_CUDA_API_VERSION
	.align		4
        /*0000*/ 	.byte	0x04, 0x37
        /*0002*/ 	.short	(.L_9 - .L_8)
.L_8:
        /*0004*/ 	.word	0x0000007c


	//----- nvinfo : EIATTR_KPARAM_INFO
	.align		4
.L_9:
        /*0008*/ 	.byte	0x04, 0x17
        /*000a*/ 	.short	(.L_11 - .L_10)
.L_10:
        /*000c*/ 	.word	0x00000000
        /*0010*/ 	.short	0x0002
        /*0012*/ 	.short	0x0010
        /*0014*/ 	.byte	0x00, 0xf0, 0x11, 0x00


	//----- nvinfo : EIATTR_KPARAM_INFO
	.align		4
.L_11:
        /*0018*/ 	.byte	0x04, 0x17
        /*001a*/ 	.short	(.L_13 - .L_12)
.L_12:
        /*001c*/ 	.word	0x00000000
        /*0020*/ 	.short	0x0001
        /*0022*/ 	.short	0x0008
        /*0024*/ 	.byte	0x00, 0xf4, 0x21, 0x00


	//----- nvinfo : EIATTR_KPARAM_INFO
	.align		4
.L_13:
        /*0028*/ 	.byte	0x04, 0x17
        /*002a*/ 	.short	(.L_15 - .L_14)
.L_14:
        /*002c*/ 	.word	0x00000000
        /*0030*/ 	.short	0x0000
        /*0032*/ 	.short	0x0000
        /*0034*/ 	.byte	0x00, 0xf4, 0x21, 0x00


	//----- nvinfo : EIATTR_SPARSE_MMA_MASK
	.align		4
.L_15:
        /*0038*/ 	.byte	0x03, 0x50
        /*003a*/ 	.short	0x0000


	//----- nvinfo : EIATTR_MAXREG_COUNT
	.align		4
        /*003c*/ 	.byte	0x03, 0x1b
        /*003e*/ 	.short	0x00ff


	//----- nvinfo : EIATTR_EXIT_INSTR_OFFSETS
	.align		4
        /*0040*/ 	.byte	0x04, 0x1c
        /*0042*/ 	.short	(.L_17 - .L_16)


	//   ....[0]....
.L_16:
        /*0044*/ 	.word	0x00000210


	//----- nvinfo : EIATTR_REQNTID
	.align		4
.L_17:
        /*0048*/ 	.byte	0x04, 0x10
        /*004a*/ 	.short	(.L_19 - .L_18)
.L_18:
        /*004c*/ 	.word	0x00000100
        /*0050*/ 	.word	0x00000001
        /*0054*/ 	.word	0x00000001


	//----- nvinfo : EIATTR_CBANK_PARAM_SIZE
	.align		4
.L_19:
        /*0058*/ 	.byte	0x03, 0x19
        /*005a*/ 	.short	0x0014


	//----- nvinfo : EIATTR_PARAM_CBANK
	.align		4
        /*005c*/ 	.byte	0x04, 0x0a
        /*005e*/ 	.short	(.L_21 - .L_20)
	.align		4
.L_20:
        /*0060*/ 	.word	index@(.nv.constant0.triton_poi_fused_convolution_leaky_relu_5)
        /*0064*/ 	.short	0x0210
        /*0066*/ 	.short	0x0014


	//----- nvinfo : EIATTR_SW_WAR
	.align		4
.L_21:
        /*0068*/ 	.byte	0x04, 0x36
        /*006a*/ 	.short	(.L_23 - .L_22)
.L_22:
        /*006c*/ 	.word	0x00000008
.L_23:


//--------------------- .nv.callgraph             --------------------------
	.section	.nv.callgraph,"",@"SHT_CUDA_CALLGRAPH"
	.align	4
	.sectionentsize	8
	.align		4
        /*0000*/ 	.word	0x00000000
	.align		4
        /*0004*/ 	.word	0xffffffff
	.align		4
        /*0008*/ 	.word	0x00000000
	.align		4
        /*000c*/ 	.word	0xfffffffe
	.align		4
        /*0010*/ 	.word	0x00000000
	.align		4
        /*0014*/ 	.word	0xfffffffd
	.align		4
        /*0018*/ 	.word	0x00000000
	.align		4
        /*001c*/ 	.word	0xfffffffc


//--------------------- .text.triton_poi_fused_convolution_leaky_relu_5 --------------------------
	.section	.text.triton_poi_fused_convolution_leaky_relu_5,"ax",@progbits
	.align	128
        .global         triton_poi_fused_convolution_leaky_relu_5
        .type           triton_poi_fused_convolution_leaky_relu_5,@function
        .size           triton_poi_fused_convolution_leaky_relu_5,(.L_x_1 - triton_poi_fused_convolution_leaky_relu_5)
        .other          triton_poi_fused_convolution_leaky_relu_5,@"STO_CUDA_ENTRY STV_DEFAULT"
triton_poi_fused_convolution_leaky_relu_5:
.text.triton_poi_fused_convolution_leaky_relu_5:
[----:B------:R-:W-:Y:S01]  /*0000*/  LDC R1, c[0x0][0x28] ;  /* 0x00000a00ff017b82 */ /* 0x000fe20000000800 */
[----:B------:R-:W1:Y:S01]  /*0010*/  S2R R0, SR_TID.X ;  /* 0x0000000000007919 */ /* 0x000e620000002100 */
[----:B------:R-:W-:Y:S01]  /*0020*/  ULDC.64 UR4, c[0x0][0x208] ;  /* 0x0000820000047ab9 */ /* 0x000fe20000000a00 */
[----:B------:R-:W2:Y:S01]  /*0030*/  S2R R7, SR_CTAID.X ;  /* 0x0000000000077919 */ /* 0x000ea20000002500 */
[----:B-1----:R-:W-:Y:S01]  /*0040*/  IMAD.SHL.U32 R0, R0, 0x2, RZ ;  /* 0x0000000200007824 */ /* 0x002fe200078e00ff */
[----:B--2---:R-:W-:-:S04]  /*0050*/  SHF.R.S32.HI R2, RZ, 0x16, R7 ;  /* 0x00000016ff027819 */ /* 0x004fc80000011407 */
[----:B------:R-:W-:Y:S02]  /*0060*/  LOP3.LUT R0, R0, 0x1fe, RZ, 0xc0, !PT ;  /* 0x000001fe00007812 */ /* 0x000fe400078ec0ff */
[----:B------:R-:W-:-:S03]  /*0070*/  SGXT R2, R2, 0x1 ;  /* 0x000000010202781a */ /* 0x000fc60000000200 */
[----:B------:R-:W-:-:S05]  /*0080*/  IMAD R7, R7, 0x200, R0 ;  /* 0x0000020007077824 */ /* 0x000fca00078e0200 */
[----:B------:R-:W-:-:S04]  /*0090*/  LEA.HI R2, R2, R7, RZ, 0x10 ;  /* 0x0000000702027211 */ /* 0x000fc800078f80ff */
[C---:B------:R-:W-:Y:S02]  /*00a0*/  PRMT R3, R2.reuse, 0xbb32, RZ ;  /* 0x0000bb3202037816 */ /* 0x040fe400000000ff */
[----:B------:R-:W-:Y:S02]  /*00b0*/  PRMT R0, R2, 0x7632, R0 ;  /* 0x0000763202007816 */ /* 0x000fe40000000000 */
[----:B------:R-:W-:-:S04]  /*00c0*/  SHF.R.S32.HI R3, RZ, 0xf, R3 ;  /* 0x0000000fff037819 */ /* 0x000fc80000011403 */
[----:B------:R-:W-:-:S04]  /*00d0*/  LOP3.LUT R3, R3, 0xffff, RZ, 0xc0, !PT ;  /* 0x0000ffff03037812 */ /* 0x000fc800078ec0ff */
[----:B------:R-:W-:Y:S02]  /*00e0*/  LEA.HI R4, R3, R0, RZ, 0x16 ;  /* 0x0000000003047211 */ /* 0x000fe400078fb0ff */
[----:B------:R-:W1:Y:S02]  /*00f0*/  LDC.64 R2, c[0x0][0x210] ;  /* 0x00008400ff027b82 */ /* 0x000e640000000a00 */
[----:B------:R-:W-:-:S05]  /*0100*/  LOP3.LUT R6, R4, 0xffc0, RZ, 0xc0, !PT ;  /* 0x0000ffc004067812 */ /* 0x000fca00078ec0ff */
[----:B------:R-:W-:Y:S01]  /*0110*/  IMAD.MOV R6, RZ, RZ, -R6 ;  /* 0x000000ffff067224 */ /* 0x000fe200078e0a06 */
[----:B------:R-:W2:Y:S04]  /*0120*/  LDC.64 R4, c[0x0][0x218] ;  /* 0x00008600ff047b82 */ /* 0x000ea80000000a00 */
[----:B------:R-:W-:-:S05]  /*0130*/  PRMT R9, R6, 0x7710, RZ ;  /* 0x0000771006097816 */ /* 0x000fca00000000ff */
[----:B------:R-:W-:-:S05]  /*0140*/  IMAD.IADD R0, R0, 0x1, R9 ;  /* 0x0000000100007824 */ /* 0x000fca00078e0209 */
[----:B------:R-:W-:Y:S01]  /*0150*/  PRMT R9, R0, 0x9910, RZ ;  /* 0x0000991000097816 */ /* 0x000fe200000000ff */
[----:B-1----:R-:W-:-:S05]  /*0160*/  IMAD.WIDE R2, R7, 0x4, R2 ;  /* 0x0000000407027825 */ /* 0x002fca00078e0202 */
[----:B------:R-:W3:Y:S01]  /*0170*/  LDG.E.64 R6, desc[UR4][R2.64] ;  /* 0x0000000402067981 */ /* 0x000ee2000c1e1b00 */
[----:B--2---:R-:W-:-:S06]  /*0180*/  IMAD.WIDE R4, R9, 0x4, R4 ;  /* 0x0000000409047825 */ /* 0x004fcc00078e0204 */
[----:B------:R-:W3:Y:S02]  /*0190*/  LDG.E.EL R4, desc[UR4][R4.64] ;  /* 0x0000000404047981 */ /* 0x000ee4000c2e1900 */
[CC--:B---3--:R-:W-:Y:S02]  /*01a0*/  FSETP.GT.AND P0, PT, R6.reuse, -R4.reuse, PT ;  /* 0x800000040600720b */ /* 0x0c8fe40003f04000 */
[C---:B------:R-:W-:Y:S01]  /*01b0*/  FSETP.GT.AND P1, PT, R7.reuse, -R4, PT ;  /* 0x800000040700720b */ /* 0x040fe20003f24000 */
[--C-:B------:R-:W-:Y:S01]  /*01c0*/  FADD R6, R6, R4.reuse ;  /* 0x0000000406067221 */ /* 0x100fe20000000000 */
[----:B------:R-:W-:-:S09]  /*01d0*/  FADD R7, R7, R4 ;  /* 0x0000000407077221 */ /* 0x000fd20000000000 */
[----:B------:R-:W-:Y:S02]  /*01e0*/  @!P0 FMUL R6, R6, 0.10000000149011611938 ;  /* 0x3dcccccd06068820 */ /* 0x000fe40000400000 */
[----:B------:R-:W-:-:S05]  /*01f0*/  @!P1 FMUL R7, R7, 0.10000000149011611938 ;  /* 0x3dcccccd07079820 */ /* 0x000fca0000400000 */
[----:B------:R-:W-:Y:S01]  /*0200*/  STG.E.64 desc[UR4][R2.64], R6 ;  /* 0x0000000602007986 */ /* 0x000fe2000c101b04 */
[----:B------:R-:W-:Y:S05]  /*0210*/  EXIT ;  /* 0x000000000000794d */ /* 0x000fea0003800000 */
.L_x_0:
[----:B------:R-:W-:-:S00]  /*0220*/  BRA `(.L_x_0) ;  /* 0xfffffffc00fc7947 */ /* 0x000fc0000383ffff */
[----:B------:R-:W-:-:S00]  /*0230*/  NOP ;  /* 0x0000000000007918 */ /* 0x000fc00000000000 */
        /* <DEDUP_REMOVED lines=12> */
.L_x_1:


//--------------------- .nv.constant0.triton_poi_fused_convolution_leaky_relu_5 --------------------------
	.section	.nv.constant0.triton_poi_fused_convolution_leaky_relu_5,"a",@progbits
	.sectionflags	@""
	.align	4
.nv.constant0.triton_poi_fused_convolution_leaky_relu_5:
	.zero		548
